	.headerflags	@"EF_CUDA_TEXMODE_UNIFIED EF_CUDA_64BIT_ADDRESS EF_CUDA_ACCELERATORS EF_CUDA_SM90 EF_CUDA_VIRTUAL_SM(EF_CUDA_SM90)"
	.elftype	@"ET_EXEC"


//--------------------- .nv.info                  --------------------------
	.section	.nv.info,"",@"SHT_CUDA_INFO"
	.align	4


	//----- nvinfo : EIATTR_REGCOUNT
	.align		4
        /*0000*/ 	.byte	0x04, 0x2f
        /*0002*/ 	.short	(.L_3 - .L_2)
	.align		4
.L_2:
        /*0004*/ 	.word	index@(triton_poi_fused__native_batch_norm_legit_no_training_add_relu_17)
        /*0008*/ 	.word	0x00000014


	//----- nvinfo : EIATTR_MIN_STACK_SIZE
	.align		4
.L_3:
        /*000c*/ 	.byte	0x04, 0x12
        /*000e*/ 	.short	(.L_5 - .L_4)
	.align		4
.L_4:
        /*0010*/ 	.word	index@(triton_poi_fused__native_batch_norm_legit_no_training_add_relu_17)
        /*0014*/ 	.word	0x00000000


	//----- nvinfo : EIATTR_FRAME_SIZE
	.align		4
.L_5:
        /*0018*/ 	.byte	0x04, 0x11
        /*001a*/ 	.short	(.L_7 - .L_6)
	.align		4
.L_6:
        /*001c*/ 	.word	index@(triton_poi_fused__native_batch_norm_legit_no_training_add_relu_17)
        /*0020*/ 	.word	0x00000000


	//----- nvinfo : EIATTR_MIN_STACK_SIZE
	.align		4
.L_7:
        /*0024*/ 	.byte	0x04, 0x12
        /*0026*/ 	.short	(.L_9 - .L_8)
	.align		4
.L_8:
        /*0028*/ 	.word	index@(triton_poi_fused__native_batch_norm_legit_no_training_add_relu_17)
        /*002c*/ 	.word	0x00000000
.L_9:


//--------------------- .nv.info.triton_poi_fused__native_batch_norm_legit_no_training_add_relu_17 --------------------------
	.section	.nv.info.triton_poi_fused__native_batch_norm_legit_no_training_add_relu_17,"",@"SHT_CUDA_INFO"
	.sectionflags	@""
	.align	4


	//----- nvinfo : EIATTR_CUDA_API_VERSION
	.align		4
        /*0000*/ 	.byte	0x04, 0x37
        /*0002*/ 	.short	(.L_11 - .L_10)
.L_10:
        /*0004*/ 	.word	0x0000007c


	//----- nvinfo : EIATTR_KPARAM_INFO
	.align		4
.L_11:
        /*0008*/ 	.byte	0x04, 0x17
        /*000a*/ 	.short	(.L_13 - .L_12)
.L_12:
        /*000c*/ 	.word	0x00000000
        /*0010*/ 	.short	0x0007
        /*0012*/ 	.short	0x0038
        /*0014*/ 	.byte	0x00, 0xf0, 0x11, 0x00


	//----- nvinfo : EIATTR_KPARAM_INFO
	.align		4
.L_13:
        /*0018*/ 	.byte	0x04, 0x17
        /*001a*/ 	.short	(.L_15 - .L_14)
.L_14:
        /*001c*/ 	.word	0x00000000
        /*0020*/ 	.short	0x0006
        /*0022*/ 	.short	0x0030
        /*0024*/ 	.byte	0x00, 0xf4, 0x21, 0x00


	//----- nvinfo : EIATTR_KPARAM_INFO
	.align		4
.L_15:
        /*0028*/ 	.byte	0x04, 0x17
        /*002a*/ 	.short	(.L_17 - .L_16)
.L_16:
        /*002c*/ 	.word	0x00000000
        /*0030*/ 	.short	0x0005
        /*0032*/ 	.short	0x0028
        /*0034*/ 	.byte	0x00, 0xf4, 0x21, 0x00


	//----- nvinfo : EIATTR_KPARAM_INFO
	.align		4
.L_17:
        /*0038*/ 	.byte	0x04, 0x17
        /*003a*/ 	.short	(.L_19 - .L_18)
.L_18:
        /*003c*/ 	.word	0x00000000
        /*0040*/ 	.short	0x0004
        /*0042*/ 	.short	0x0020
        /*0044*/ 	.byte	0x00, 0xf4, 0x21, 0x00


	//----- nvinfo : EIATTR_KPARAM_INFO
	.align		4
.L_19:
        /*0048*/ 	.byte	0x04, 0x17
        /*004a*/ 	.short	(.L_21 - .L_20)
.L_20:
        /*004c*/ 	.word	0x00000000
        /*0050*/ 	.short	0x0003
        /*0052*/ 	.short	0x0018
        /*0054*/ 	.byte	0x00, 0xf4, 0x21, 0x00


	//----- nvinfo : EIATTR_KPARAM_INFO
	.align		4
.L_21:
        /*0058*/ 	.byte	0x04, 0x17
        /*005a*/ 	.short	(.L_23 - .L_22)
.L_22:
        /*005c*/ 	.word	0x00000000
        /*0060*/ 	.short	0x0002
        /*0062*/ 	.short	0x0010
        /*0064*/ 	.byte	0x00, 0xf4, 0x21, 0x00


	//----- nvinfo : EIATTR_KPARAM_INFO
	.align		4
.L_23:
        /*0068*/ 	.byte	0x04, 0x17
        /*006a*/ 	.short	(.L_25 - .L_24)
.L_24:
        /*006c*/ 	.word	0x00000000
        /*0070*/ 	.short	0x0001
        /*0072*/ 	.short	0x0008
        /*0074*/ 	.byte	0x00, 0xf4, 0x21, 0x00


	//----- nvinfo : EIATTR_KPARAM_INFO
	.align		4
.L_25:
        /*0078*/ 	.byte	0x04, 0x17
        /*007a*/ 	.short	(.L_27 - .L_26)
.L_26:
        /*007c*/ 	.word	0x00000000
        /*0080*/ 	.short	0x0000
        /*0082*/ 	.short	0x0000
        /*0084*/ 	.byte	0x00, 0xf4, 0x21, 0x00


	//----- nvinfo : EIATTR_SPARSE_MMA_MASK
	.align		4
.L_27:
        /*0088*/ 	.byte	0x03, 0x50
        /*008a*/ 	.short	0x0000


	//----- nvinfo : EIATTR_MAXREG_COUNT
	.align		4
        /*008c*/ 	.byte	0x03, 0x1b
        /*008e*/ 	.short	0x00ff


	//----- nvinfo : EIATTR_EXIT_INSTR_OFFSETS
	.align		4
        /*0090*/ 	.byte	0x04, 0x1c
        /*0092*/ 	.short	(.L_29 - .L_28)


	//   ....[0]....
.L_28:
        /*0094*/ 	.word	0x00000420


	//----- nvinfo : EIATTR_REQNTID
	.align		4
.L_29:
        /*0098*/ 	.byte	0x04, 0x10
        /*009a*/ 	.short	(.L_31 - .L_30)
.L_30:
        /*009c*/ 	.word	0x00000080
        /*00a0*/ 	.word	0x00000001
        /*00a4*/ 	.word	0x00000001


	//----- nvinfo : EIATTR_CBANK_PARAM_SIZE
	.align		4
.L_31:
        /*00a8*/ 	.byte	0x03, 0x19
        /*00aa*/ 	.short	0x003c


	//----- nvinfo : EIATTR_PARAM_CBANK
	.align		4
        /*00ac*/ 	.byte	0x04, 0x0a
        /*00ae*/ 	.short	(.L_33 - .L_32)
	.align		4
.L_32:
        /*00b0*/ 	.word	index@(.nv.constant0.triton_poi_fused__native_batch_norm_legit_no_training_add_relu_17)
        /*00b4*/ 	.short	0x0210
        /*00b6*/ 	.short	0x003c


	//----- nvinfo : EIATTR_SW_WAR
	.align		4
.L_33:
        /*00b8*/ 	.byte	0x04, 0x36
        /*00ba*/ 	.short	(.L_35 - .L_34)
.L_34:
        /*00bc*/ 	.word	0x00000008
.L_35:


//--------------------- .nv.callgraph             --------------------------
	.section	.nv.callgraph,"",@"SHT_CUDA_CALLGRAPH"
	.align	4
	.sectionentsize	8
	.align		4
        /*0000*/ 	.word	0x00000000
	.align		4
        /*0004*/ 	.word	0xffffffff
	.align		4
        /*0008*/ 	.word	0x00000000
	.align		4
        /*000c*/ 	.word	0xfffffffe
	.align		4
        /*0010*/ 	.word	0x00000000
	.align		4
        /*0014*/ 	.word	0xfffffffd
	.align		4
        /*0018*/ 	.word	0x00000000
	.align		4
        /*001c*/ 	.word	0xfffffffc


//--------------------- .nv.constant4             --------------------------
	.section	.nv.constant4,"a",@progbits
	.align	8
	.align		8
.nv.constant4:
        /*0000*/ 	.dword	_$_str
	.align		8
        /*0008*/ 	.dword	_$_str_$_2


//--------------------- .text.triton_poi_fused__native_batch_norm_legit_no_training_add_relu_17 --------------------------
	.section	.text.triton_poi_fused__native_batch_norm_legit_no_training_add_relu_17,"ax",@progbits
	.align	128
        .global         triton_poi_fused__native_batch_norm_legit_no_training_add_relu_17
        .type           triton_poi_fused__native_batch_norm_legit_no_training_add_relu_17,@function
        .size           triton_poi_fused__native_batch_norm_legit_no_training_add_relu_17,(.L_x_1 - triton_poi_fused__native_batch_norm_legit_no_training_add_relu_17)
        .other          triton_poi_fused__native_batch_norm_legit_no_training_add_relu_17,@"STO_CUDA_ENTRY STV_DEFAULT"
triton_poi_fused__native_batch_norm_legit_no_training_add_relu_17:
.text.triton_poi_fused__native_batch_norm_legit_no_training_add_relu_17:
[----:B------:R-:W-:Y:S01]  /*0000*/  LDC R1, c[0x0][0x28] ;  /* 0x00000a00ff017b82 */ /* 0x000fe20000000800 */
[----:B------:R-:W1:Y:S07]  /*0010*/  S2R R0, SR_TID.X ;  /* 0x0000000000007919 */ /* 0x000e6e0000002100 */
[----:B------:R-:W2:Y:S01]  /*0020*/  LDC.64 R2, c[0x0][0x220] ;  /* 0x00008800ff027b82 */ /* 0x000ea20000000a00 */
[----:B------:R-:W-:Y:S01]  /*0030*/  ULDC.64 UR4, c[0x0][0x208] ;  /* 0x0000820000047ab9 */ /* 0x000fe20000000a00 */
[----:B------:R-:W3:Y:S06]  /*0040*/  S2R R7, SR_CTAID.X ;  /* 0x0000000000077919 */ /* 0x000eec0000002500 */
[----:B------:R-:W4:Y:S08]  /*0050*/  LDC.64 R8, c[0x0][0x228] ;  /* 0x00008a00ff087b82 */ /* 0x000f300000000a00 */
[----:B------:R-:W5:Y:S08]  /*0060*/  LDC.64 R10, c[0x0][0x230] ;  /* 0x00008c00ff0a7b82 */ /* 0x000f700000000a00 */
[----:B------:R-:W4:Y:S01]  /*0070*/  LDC.64 R12, c[0x0][0x238] ;  /* 0x00008e00ff0c7b82 */ /* 0x000f220000000a00 */
[----:B-1----:R-:W-:-:S02]  /*0080*/  SHF.L.U32 R0, R0, 0x1, RZ ;  /* 0x0000000100007819 */ /* 0x002fc400000006ff */
[----:B---3--:R-:W-:Y:S02]  /*0090*/  SHF.R.S32.HI R5, RZ, 0x17, R7 ;  /* 0x00000017ff057819 */ /* 0x008fe40000011407 */
[----:B------:R-:W-:Y:S02]  /*00a0*/  LOP3.LUT R0, R0, 0xfe, RZ, 0xc0, !PT ;  /* 0x000000fe00007812 */ /* 0x000fe400078ec0ff */
[----:B------:R-:W-:Y:S02]  /*00b0*/  SGXT R5, R5, 0x1 ;  /* 0x000000010505781a */ /* 0x000fe40000000200 */
[----:B------:R-:W-:Y:S02]  /*00c0*/  LEA R0, R7, R0, 0x8 ;  /* 0x0000000007007211 */ /* 0x000fe400078e40ff */
[----:B------:R-:W1:Y:S02]  /*00d0*/  LDC.64 R6, c[0x0][0x218] ;  /* 0x00008600ff067b82 */ /* 0x000e640000000a00 */
[----:B------:R-:W-:-:S04]  /*00e0*/  LEA.HI R5, R5, R0, RZ, 0xa ;  /* 0x0000000005057211 */ /* 0x000fc800078f50ff */
[----:B------:R-:W-:-:S04]  /*00f0*/  LOP3.LUT R5, R5, 0xfffffc00, RZ, 0xc0, !PT ;  /* 0xfffffc0005057812 */ /* 0x000fc800078ec0ff */
[----:B------:R-:W-:Y:S02]  /*0100*/  IADD3 R15, R0, -R5, RZ ;  /* 0x80000005000f7210 */ /* 0x000fe40007ffe0ff */
[----:B------:R-:W3:Y:S03]  /*0110*/  LDC.64 R4, c[0x0][0x210] ;  /* 0x00008400ff047b82 */ /* 0x000ee60000000a00 */
[----:B--2---:R-:W-:-:S06]  /*0120*/  IMAD.WIDE R2, R15, 0x4, R2 ;  /* 0x000000040f027825 */ /* 0x004fcc00078e0202 */
[----:B------:R-:W2:Y:S01]  /*0130*/  LDG.E.EL.64 R2, desc[UR4][R2.64] ;  /* 0x0000000402027981 */ /* 0x000ea2000c2e1b00 */
[----:B-1----:R-:W-:-:S04]  /*0140*/  IMAD.WIDE R6, R15, 0x4, R6 ;  /* 0x000000040f067825 */ /* 0x002fc800078e0206 */
[C---:B----4-:R-:W-:Y:S02]  /*0150*/  IMAD.WIDE R8, R15.reuse, 0x4, R8 ;  /* 0x000000040f087825 */ /* 0x050fe400078e0208 */
[----:B------:R-:W4:Y:S02]  /*0160*/  LDG.E.EL.64 R6, desc[UR4][R6.64] ;  /* 0x0000000406067981 */ /* 0x000f24000c2e1b00 */
[----:B-----5:R-:W-:Y:S02]  /*0170*/  IMAD.WIDE R10, R15, 0x4, R10 ;  /* 0x000000040f0a7825 */ /* 0x020fe400078e020a */
[----:B------:R-:W5:Y:S02]  /*0180*/  LDG.E.EL.64 R8, desc[UR4][R8.64] ;  /* 0x0000000408087981 */ /* 0x000f64000c2e1b00 */
[C---:B---3--:R-:W-:Y:S02]  /*0190*/  IMAD.WIDE R4, R0.reuse, 0x4, R4 ;  /* 0x0000000400047825 */ /* 0x048fe400078e0204 */
[----:B------:R-:W5:Y:S04]  /*01a0*/  LDG.E.EL.64 R10, desc[UR4][R10.64] ;  /* 0x000000040a0a7981 */ /* 0x000f68000c2e1b00 */
[----:B------:R-:W4:Y:S01]  /*01b0*/  LDG.E.64 R4, desc[UR4][R4.64] ;  /* 0x0000000404047981 */ /* 0x000f22000c1e1b00 */
[----:B0-----:R-:W-:-:S06]  /*01c0*/  IMAD.WIDE R12, R0, 0x4, R12 ;  /* 0x00000004000c7825 */ /* 0x001fcc00078e020c */
[----:B------:R-:W3:Y:S01]  /*01d0*/  LDG.E.64 R12, desc[UR4][R12.64] ;  /* 0x000000040c0c7981 */ /* 0x000ee2000c1e1b00 */
[----:B------:R-:W-:Y:S01]  /*01e0*/  HFMA2.MMA R16, -RZ, RZ, 1.625, 0 ;  /* 0x3e800000ff107435 */ /* 0x000fe200000001ff */
[----:B--2---:R-:W-:Y:S01]  /*01f0*/  FADD R2, R2, 9.9999997473787516356e-06 ;  /* 0x3727c5ac02027421 */ /* 0x004fe20000000000 */
[----:B------:R-:W-:-:S03]  /*0200*/  FADD R3, R3, 9.9999997473787516356e-06 ;  /* 0x3727c5ac03037421 */ /* 0x000fc60000000000 */
[----:B------:R-:W0:Y:S08]  /*0210*/  MUFU.SQRT R14, R2 ;  /* 0x00000002000e7308 */ /* 0x000e300000002000 */
[----:B------:R1:W2:Y:S01]  /*0220*/  MUFU.SQRT R15, R3 ;  /* 0x00000003000f7308 */ /* 0x0002a20000002000 */
[C---:B0-----:R-:W-:Y:S02]  /*0230*/  FSETP.GT.AND P0, PT, R14.reuse, 8.50705917302346158658e+37, PT ;  /* 0x7e8000000e00780b */ /* 0x041fe40003f04000 */
[----:B------:R-:W-:Y:S01]  /*0240*/  FSETP.GEU.AND P2, PT, R14, 1.175494350822287508e-38, PT ;  /* 0x008000000e00780b */ /* 0x000fe20003f4e000 */
[----:B-1----:R-:W0:Y:S01]  /*0250*/  LDC.64 R2, c[0x0][0x240] ;  /* 0x00009000ff027b82 */ /* 0x002e220000000a00 */
[----:B--2---:R-:W-:-:S02]  /*0260*/  FSETP.GT.AND P1, PT, R15, 8.50705917302346158658e+37, PT ;  /* 0x7e8000000f00780b */ /* 0x004fc40003f24000 */
[----:B------:R-:W-:-:S07]  /*0270*/  FSETP.GEU.AND P3, PT, R15, 1.175494350822287508e-38, PT ;  /* 0x008000000f00780b */ /* 0x000fce0003f6e000 */
[----:B------:R-:W-:-:S04]  /*0280*/  @P0 FMUL R14, R14, 0.25 ;  /* 0x3e8000000e0e0820 */ /* 0x000fc80000400000 */
[----:B------:R-:W-:Y:S01]  /*0290*/  @!P2 FMUL R14, R14, 16777216 ;  /* 0x4b8000000e0ea820 */ /* 0x000fe20000400000 */
[----:B------:R-:W-:-:S04]  /*02a0*/  @P1 FMUL R15, R15, 0.25 ;  /* 0x3e8000000f0f1820 */ /* 0x000fc80000400000 */
[----:B------:R-:W-:Y:S01]  /*02b0*/  @!P3 FMUL R15, R15, 16777216 ;  /* 0x4b8000000f0fb820 */ /* 0x000fe20000400000 */
[----:B------:R-:W1:Y:S01]  /*02c0*/  MUFU.RCP R14, R14 ;  /* 0x0000000e000e7308 */ /* 0x000e620000001000 */
[----:B------:R-:W-:-:S07]  /*02d0*/  FSEL R17, R16, 1, P0 ;  /* 0x3f80000010117808 */ /* 0x000fce0000000000 */
[----:B------:R-:W2:Y:S01]  /*02e0*/  MUFU.RCP R15, R15 ;  /* 0x0000000f000f7308 */ /* 0x000ea20000001000 */
[----:B------:R-:W-:Y:S01]  /*02f0*/  FSEL R16, R16, 1, P1 ;  /* 0x3f80000010107808 */ /* 0x000fe20000800000 */
[----:B------:R-:W-:Y:S01]  /*0300*/  @!P2 FMUL R17, R17, 16777216 ;  /* 0x4b8000001111a820 */ /* 0x000fe20000400000 */
[----:B----4-:R-:W-:-:S03]  /*0310*/  FADD R4, R4, -R6 ;  /* 0x8000000604047221 */ /* 0x010fc60000000000 */
[----:B------:R-:W-:Y:S01]  /*0320*/  @!P3 FMUL R16, R16, 16777216 ;  /* 0x4b8000001010b820 */ /* 0x000fe20000400000 */
[----:B-1----:R-:W-:Y:S01]  /*0330*/  FMUL R17, R14, R17 ;  /* 0x000000110e117220 */ /* 0x002fe20000400000 */
[----:B------:R-:W-:-:S03]  /*0340*/  FADD R5, R5, -R7 ;  /* 0x8000000705057221 */ /* 0x000fc60000000000 */
[----:B------:R-:W-:Y:S01]  /*0350*/  FMUL R17, R4, R17 ;  /* 0x0000001104117220 */ /* 0x000fe20000400000 */
[----:B--2---:R-:W-:-:S03]  /*0360*/  FMUL R16, R15, R16 ;  /* 0x000000100f107220 */ /* 0x004fc60000400000 */
[----:B-----5:R-:W-:Y:S01]  /*0370*/  FFMA R17, R8, R17, R10 ;  /* 0x0000001108117223 */ /* 0x020fe2000000000a */
[----:B------:R-:W-:-:S04]  /*0380*/  FMUL R16, R5, R16 ;  /* 0x0000001005107220 */ /* 0x000fc80000400000 */
[----:B------:R-:W-:Y:S01]  /*0390*/  FFMA R16, R9, R16, R11 ;  /* 0x0000001009107223 */ /* 0x000fe2000000000b */
[----:B---3--:R-:W-:Y:S01]  /*03a0*/  FSETP.GEU.AND P0, PT, R17, -R12, PT ;  /* 0x8000000c1100720b */ /* 0x008fe20003f0e000 */
[----:B------:R-:W-:Y:S02]  /*03b0*/  FADD R12, R12, R17 ;  /* 0x000000110c0c7221 */ /* 0x000fe40000000000 */
[----:B------:R-:W-:Y:S01]  /*03c0*/  FADD R4, R13, R16 ;  /* 0x000000100d047221 */ /* 0x000fe20000000000 */
[----:B------:R-:W-:Y:S01]  /*03d0*/  FSETP.GEU.AND P1, PT, R16, -R13, PT ;  /* 0x8000000d1000720b */ /* 0x000fe20003f2e000 */
[----:B0-----:R-:W-:Y:S01]  /*03e0*/  IMAD.WIDE R2, R0, 0x4, R2 ;  /* 0x0000000400027825 */ /* 0x001fe200078e0202 */
[----:B------:R-:W-:Y:S02]  /*03f0*/  FSEL R12, R12, RZ, P0 ;  /* 0x000000ff0c0c7208 */ /* 0x000fe40000000000 */
[----:B------:R-:W-:-:S05]  /*0400*/  FSEL R13, R4, RZ, P1 ;  /* 0x000000ff040d7208 */ /* 0x000fca0000800000 */
[----:B------:R-:W-:Y:S01]  /*0410*/  STG.E.64 desc[UR4][R2.64], R12 ;  /* 0x0000000c02007986 */ /* 0x000fe2000c101b04 */
[----:B------:R-:W-:Y:S05]  /*0420*/  EXIT ;  /* 0x000000000000794d */ /* 0x000fea0003800000 */
.L_x_0:
[----:B------:R-:W-:-:S00]  /*0430*/  BRA `(.L_x_0) ;  /* 0xfffffffc00fc7947 */ /* 0x000fc0000383ffff */
[----:B------:R-:W-:-:S00]  /*0440*/  NOP ;  /* 0x0000000000007918 */ /* 0x000fc00000000000 */
        /* <DEDUP_REMOVED lines=11> */
.L_x_1:


//--------------------- .nv.global.init           --------------------------
	.section	.nv.global.init,"aw",@progbits
.nv.global.init:
	.type		_$_str,@object
	.size		_$_str,(_$_str_$_2 - _$_str)
_$_str:
        /*0000*/ 	.byte	0x5f, 0x5f, 0x43, 0x55, 0x44, 0x41, 0x5f, 0x46, 0x54, 0x5a, 0x00
	.type		_$_str_$_2,@object
	.size		_$_str_$_2,(.L_1 - _$_str_$_2)
_$_str_$_2:
        /*000b*/ 	.byte	0x5f, 0x5f, 0x43, 0x55, 0x44, 0x41, 0x5f, 0x50, 0x52, 0x45, 0x43, 0x5f, 0x53, 0x51, 0x52, 0x54
        /*001b*/ 	.byte	0x00
.L_1:


//--------------------- .nv.constant0.triton_poi_fused__native_batch_norm_legit_no_training_add_relu_17 --------------------------
	.section	.nv.constant0.triton_poi_fused__native_batch_norm_legit_no_training_add_relu_17,"a",@progbits
	.sectionflags	@""
	.align	4
.nv.constant0.triton_poi_fused__native_batch_norm_legit_no_training_add_relu_17:
	.zero		588
